//
// Generated by NVIDIA NVVM Compiler
//
// Compiler Build ID: CL-36424714
// Cuda compilation tools, release 13.0, V13.0.88
// Based on NVVM 20.0.0
//

.version 9.0
.target sm_100
.address_size 64

	// .globl	_Z12kernelSgemv0iifPKfS0_fPf

.visible .entry _Z12kernelSgemv0iifPKfS0_fPf(
	.param .u32 _Z12kernelSgemv0iifPKfS0_fPf_param_0,
	.param .u32 _Z12kernelSgemv0iifPKfS0_fPf_param_1,
	.param .f32 _Z12kernelSgemv0iifPKfS0_fPf_param_2,
	.param .u64 .ptr .align 1 _Z12kernelSgemv0iifPKfS0_fPf_param_3,
	.param .u64 .ptr .align 1 _Z12kernelSgemv0iifPKfS0_fPf_param_4,
	.param .f32 _Z12kernelSgemv0iifPKfS0_fPf_param_5,
	.param .u64 .ptr .align 1 _Z12kernelSgemv0iifPKfS0_fPf_param_6
)
{
	.reg .pred 	%p<16>;
	.reg .b32 	%r<55>;
	.reg .b32 	%f<96>;
	.reg .b64 	%rd<49>;

	ld.param.u32 	%r27, [_Z12kernelSgemv0iifPKfS0_fPf_param_0];
	ld.param.u32 	%r28, [_Z12kernelSgemv0iifPKfS0_fPf_param_1];
	ld.param.f32 	%f13, [_Z12kernelSgemv0iifPKfS0_fPf_param_2];
	ld.param.u64 	%rd14, [_Z12kernelSgemv0iifPKfS0_fPf_param_3];
	ld.param.u64 	%rd15, [_Z12kernelSgemv0iifPKfS0_fPf_param_4];
	ld.param.f32 	%f14, [_Z12kernelSgemv0iifPKfS0_fPf_param_5];
	ld.param.u64 	%rd16, [_Z12kernelSgemv0iifPKfS0_fPf_param_6];
	cvta.to.global.u64 	%rd1, %rd15;
	cvta.to.global.u64 	%rd2, %rd14;
	cvta.to.global.u64 	%rd3, %rd16;
	mov.u32 	%r29, %ctaid.x;
	mov.u32 	%r30, %ntid.x;
	mov.u32 	%r31, %tid.x;
	mad.lo.s32 	%r32, %r29, %r30, %r31;
	mul.lo.s32 	%r45, %r28, %r32;
	add.s32 	%r2, %r45, %r28;
	setp.lt.s32 	%p1, %r28, 1;
	@%p1 bra 	$L__BB0_20;
	setp.lt.s32 	%p2, %r27, 1;
	@%p2 bra 	$L__BB0_15;
	and.b32  	%r3, %r27, 7;
	and.b32  	%r4, %r27, 2147483640;
	neg.s32 	%r5, %r4;
	shl.b32 	%r6, %r27, 3;
	mul.wide.u32 	%rd4, %r27, 28;
	mul.wide.u32 	%rd5, %r27, 24;
	mul.wide.u32 	%rd6, %r27, 20;
	mul.wide.u32 	%rd7, %r27, 16;
	mul.wide.u32 	%rd8, %r27, 12;
	mul.wide.u32 	%rd9, %r27, 8;
	mul.wide.u32 	%rd10, %r27, 4;
	add.s32 	%r38, %r27, -1;
$L__BB0_3:
	setp.lt.u32 	%p7, %r38, 7;
	mov.f32 	%f95, 0f00000000;
	mov.b32 	%r49, 0;
	@%p7 bra 	$L__BB0_6;
	add.s64 	%rd48, %rd1, 16;
	mov.f32 	%f95, 0f00000000;
	mov.u32 	%r46, %r45;
	mov.u32 	%r47, %r5;
$L__BB0_5:
	.pragma "nounroll";
	mul.wide.s32 	%rd21, %r46, 4;
	add.s64 	%rd22, %rd2, %rd21;
	ld.global.f32 	%f28, [%rd22];
	mul.f32 	%f29, %f13, %f28;
	ld.global.f32 	%f30, [%rd48+-16];
	fma.rn.f32 	%f31, %f29, %f30, %f95;
	add.s64 	%rd23, %rd22, %rd10;
	ld.global.f32 	%f32, [%rd23];
	mul.f32 	%f33, %f13, %f32;
	ld.global.f32 	%f34, [%rd48+-12];
	fma.rn.f32 	%f35, %f33, %f34, %f31;
	add.s64 	%rd24, %rd22, %rd9;
	ld.global.f32 	%f36, [%rd24];
	mul.f32 	%f37, %f13, %f36;
	ld.global.f32 	%f38, [%rd48+-8];
	fma.rn.f32 	%f39, %f37, %f38, %f35;
	add.s64 	%rd25, %rd22, %rd8;
	ld.global.f32 	%f40, [%rd25];
	mul.f32 	%f41, %f13, %f40;
	ld.global.f32 	%f42, [%rd48+-4];
	fma.rn.f32 	%f43, %f41, %f42, %f39;
	add.s64 	%rd26, %rd22, %rd7;
	ld.global.f32 	%f44, [%rd26];
	mul.f32 	%f45, %f13, %f44;
	ld.global.f32 	%f46, [%rd48];
	fma.rn.f32 	%f47, %f45, %f46, %f43;
	add.s64 	%rd27, %rd22, %rd6;
	ld.global.f32 	%f48, [%rd27];
	mul.f32 	%f49, %f13, %f48;
	ld.global.f32 	%f50, [%rd48+4];
	fma.rn.f32 	%f51, %f49, %f50, %f47;
	add.s64 	%rd28, %rd22, %rd5;
	ld.global.f32 	%f52, [%rd28];
	mul.f32 	%f53, %f13, %f52;
	ld.global.f32 	%f54, [%rd48+8];
	fma.rn.f32 	%f55, %f53, %f54, %f51;
	add.s64 	%rd29, %rd22, %rd4;
	ld.global.f32 	%f56, [%rd29];
	mul.f32 	%f57, %f13, %f56;
	ld.global.f32 	%f58, [%rd48+12];
	fma.rn.f32 	%f95, %f57, %f58, %f55;
	add.s32 	%r47, %r47, 8;
	add.s32 	%r46, %r46, %r6;
	add.s64 	%rd48, %rd48, 32;
	setp.ne.s32 	%p8, %r47, 0;
	mov.u32 	%r49, %r4;
	@%p8 bra 	$L__BB0_5;
$L__BB0_6:
	setp.eq.s32 	%p9, %r3, 0;
	@%p9 bra 	$L__BB0_14;
	add.s32 	%r39, %r3, -1;
	setp.lt.u32 	%p10, %r39, 3;
	@%p10 bra 	$L__BB0_9;
	mad.lo.s32 	%r40, %r49, %r27, %r45;
	mul.wide.s32 	%rd30, %r40, 4;
	add.s64 	%rd31, %rd2, %rd30;
	ld.global.f32 	%f60, [%rd31];
	mul.f32 	%f61, %f13, %f60;
	mul.wide.u32 	%rd32, %r49, 4;
	add.s64 	%rd33, %rd1, %rd32;
	ld.global.f32 	%f62, [%rd33];
	fma.rn.f32 	%f63, %f61, %f62, %f95;
	add.s64 	%rd34, %rd31, %rd10;
	ld.global.f32 	%f64, [%rd34];
	mul.f32 	%f65, %f13, %f64;
	ld.global.f32 	%f66, [%rd33+4];
	fma.rn.f32 	%f67, %f65, %f66, %f63;
	add.s64 	%rd35, %rd34, %rd10;
	ld.global.f32 	%f68, [%rd35];
	mul.f32 	%f69, %f13, %f68;
	ld.global.f32 	%f70, [%rd33+8];
	fma.rn.f32 	%f71, %f69, %f70, %f67;
	add.s64 	%rd36, %rd35, %rd10;
	ld.global.f32 	%f72, [%rd36];
	mul.f32 	%f73, %f13, %f72;
	ld.global.f32 	%f74, [%rd33+12];
	fma.rn.f32 	%f95, %f73, %f74, %f71;
	add.s32 	%r49, %r49, 4;
$L__BB0_9:
	and.b32  	%r41, %r27, 3;
	setp.eq.s32 	%p11, %r41, 0;
	@%p11 bra 	$L__BB0_14;
	setp.eq.s32 	%p12, %r41, 1;
	@%p12 bra 	$L__BB0_12;
	mad.lo.s32 	%r42, %r49, %r27, %r45;
	mul.wide.s32 	%rd37, %r42, 4;
	add.s64 	%rd38, %rd2, %rd37;
	ld.global.f32 	%f76, [%rd38];
	mul.f32 	%f77, %f13, %f76;
	mul.wide.u32 	%rd39, %r49, 4;
	add.s64 	%rd40, %rd1, %rd39;
	ld.global.f32 	%f78, [%rd40];
	fma.rn.f32 	%f79, %f77, %f78, %f95;
	add.s64 	%rd41, %rd38, %rd10;
	ld.global.f32 	%f80, [%rd41];
	mul.f32 	%f81, %f13, %f80;
	ld.global.f32 	%f82, [%rd40+4];
	fma.rn.f32 	%f95, %f81, %f82, %f79;
	add.s32 	%r49, %r49, 2;
$L__BB0_12:
	and.b32  	%r43, %r27, 1;
	setp.eq.b32 	%p13, %r43, 1;
	not.pred 	%p14, %p13;
	@%p14 bra 	$L__BB0_14;
	mad.lo.s32 	%r44, %r49, %r27, %r45;
	mul.wide.s32 	%rd42, %r44, 4;
	add.s64 	%rd43, %rd2, %rd42;
	ld.global.f32 	%f83, [%rd43];
	mul.f32 	%f84, %f13, %f83;
	mul.wide.u32 	%rd44, %r49, 4;
	add.s64 	%rd45, %rd1, %rd44;
	ld.global.f32 	%f85, [%rd45];
	fma.rn.f32 	%f95, %f84, %f85, %f95;
$L__BB0_14:
	mul.wide.s32 	%rd46, %r45, 4;
	add.s64 	%rd47, %rd3, %rd46;
	ld.global.f32 	%f86, [%rd47];
	fma.rn.f32 	%f87, %f14, %f86, %f95;
	st.global.f32 	[%rd47], %f87;
	add.s32 	%r45, %r45, 1;
	setp.lt.s32 	%p15, %r45, %r2;
	@%p15 bra 	$L__BB0_3;
	bra.uni 	$L__BB0_20;
$L__BB0_15:
	add.s32 	%r33, %r45, 1;
	max.s32 	%r18, %r2, %r33;
	sub.s32 	%r34, %r18, %r45;
	and.b32  	%r19, %r34, 3;
	setp.eq.s32 	%p3, %r19, 0;
	mov.u32 	%r53, %r45;
	@%p3 bra 	$L__BB0_18;
	mov.b32 	%r52, 0;
	mov.u32 	%r53, %r45;
$L__BB0_17:
	.pragma "nounroll";
	mul.wide.s32 	%rd17, %r53, 4;
	add.s64 	%rd18, %rd3, %rd17;
	ld.global.f32 	%f15, [%rd18];
	fma.rn.f32 	%f16, %f14, %f15, 0f00000000;
	st.global.f32 	[%rd18], %f16;
	add.s32 	%r53, %r53, 1;
	add.s32 	%r52, %r52, 1;
	setp.ne.s32 	%p4, %r52, %r19;
	@%p4 bra 	$L__BB0_17;
$L__BB0_18:
	sub.s32 	%r36, %r45, %r18;
	setp.gt.u32 	%p5, %r36, -4;
	@%p5 bra 	$L__BB0_20;
$L__BB0_19:
	mul.wide.s32 	%rd19, %r53, 4;
	add.s64 	%rd20, %rd3, %rd19;
	ld.global.f32 	%f17, [%rd20];
	fma.rn.f32 	%f18, %f14, %f17, 0f00000000;
	st.global.f32 	[%rd20], %f18;
	ld.global.f32 	%f19, [%rd20+4];
	fma.rn.f32 	%f20, %f14, %f19, 0f00000000;
	st.global.f32 	[%rd20+4], %f20;
	ld.global.f32 	%f21, [%rd20+8];
	fma.rn.f32 	%f22, %f14, %f21, 0f00000000;
	st.global.f32 	[%rd20+8], %f22;
	ld.global.f32 	%f23, [%rd20+12];
	fma.rn.f32 	%f24, %f14, %f23, 0f00000000;
	st.global.f32 	[%rd20+12], %f24;
	add.s32 	%r53, %r53, 4;
	setp.lt.s32 	%p6, %r53, %r2;
	@%p6 bra 	$L__BB0_19;
$L__BB0_20:
	ret;

}


// ===== COMPILED SASS (sm_100) =====

	.target	sm_100

	.elftype	@"ET_EXEC"


//--------------------- .note.nv.tkinfo           --------------------------
	.section	.note.nv.tkinfo,"",@"SHT_NOTE"
	.sectionflags	@"SHF_NOTE_NV_TKINFO"
	.tkinfo
        /*0018*/ 	.word	0x00000002
        /*0030*/ 	.string	""
        /*0030*/ 	.string	"ptxas"
        /*0030*/ 	.string	"Cuda compilation tools, release 13.0, V13.0.88"
        /*0030*/ 	.string	"Build cuda_13.0.r13.0/compiler.36424714_0"
        /*0030*/ 	.string	"-arch sm_100 -m 64 "



//--------------------- .note.nv.cuinfo           --------------------------
	.section	.note.nv.cuinfo,"",@"SHT_NOTE"
	.sectionflags	@"SHF_NOTE_NV_CUINFO"
        /*0018*/ 	.short	0x0002
        /*001a*/ 	.short	0x0064
        /*001c*/ 	.short	0x0082
	.zero		2


//--------------------- .nv.info                  --------------------------
	.section	.nv.info,"",@"SHT_CUDA_INFO"
	.align	4


	//----- nvinfo : EIATTR_REGCOUNT
	.align		4
        /*0000*/ 	.byte	0x04, 0x2f
        /*0002*/ 	.short	(.L_1 - .L_0)
	.align		4
.L_0:
        /*0004*/ 	.word	index@(_Z12kernelSgemv0iifPKfS0_fPf)
        /*0008*/ 	.word	0x00000020


	//----- nvinfo : EIATTR_FRAME_SIZE
	.align		4
.L_1:
        /*000c*/ 	.byte	0x04, 0x11
        /*000e*/ 	.short	(.L_3 - .L_2)
	.align		4
.L_2:
        /*0010*/ 	.word	index@(_Z12kernelSgemv0iifPKfS0_fPf)
        /*0014*/ 	.word	0x00000000


	//----- nvinfo : EIATTR_MIN_STACK_SIZE
	.align		4
.L_3:
        /*0018*/ 	.byte	0x04, 0x12
        /*001a*/ 	.short	(.L_5 - .L_4)
	.align		4
.L_4:
        /*001c*/ 	.word	index@(_Z12kernelSgemv0iifPKfS0_fPf)
        /*0020*/ 	.word	0x00000000
.L_5:


//--------------------- .nv.compat                --------------------------
	.section	.nv.compat,"",@"SHT_CUDA_COMPAT_INFO"
	.align	4
        /*0000*/ 	.byte	0x02, 0x09, 0x00, 0x00, 0x02, 0x02, 0x01, 0x00, 0x02, 0x05, 0x05, 0x00, 0x03, 0x07, 0x01, 0x01
        /*0010*/ 	.byte	0x02, 0x03, 0x00, 0x00, 0x02, 0x06, 0x01, 0x00, 0x04, 0x0b, 0x08, 0x00, 0x09, 0x00, 0x00, 0x00
        /*0020*/ 	.byte	0x00, 0x00, 0x00, 0x00


//--------------------- .nv.info._Z12kernelSgemv0iifPKfS0_fPf --------------------------
	.section	.nv.info._Z12kernelSgemv0iifPKfS0_fPf,"",@"SHT_CUDA_INFO"
	.sectionflags	@""
	.align	4


	//----- nvinfo : EIATTR_CUDA_API_VERSION
	.align		4
        /*0000*/ 	.byte	0x04, 0x37
        /*0002*/ 	.short	(.L_7 - .L_6)
.L_6:
        /*0004*/ 	.word	0x00000082


	//----- nvinfo : EIATTR_KPARAM_INFO
	.align		4
.L_7:
        /*0008*/ 	.byte	0x04, 0x17
        /*000a*/ 	.short	(.L_9 - .L_8)
.L_8:
        /*000c*/ 	.word	0x00000000
        /*0010*/ 	.short	0x0006
        /*0012*/ 	.short	0x0028
        /*0014*/ 	.byte	0x00, 0xf5, 0x21, 0x00


	//----- nvinfo : EIATTR_KPARAM_INFO
	.align		4
.L_9:
        /*0018*/ 	.byte	0x04, 0x17
        /*001a*/ 	.short	(.L_11 - .L_10)
.L_10:
        /*001c*/ 	.word	0x00000000
        /*0020*/ 	.short	0x0005
        /*0022*/ 	.short	0x0020
        /*0024*/ 	.byte	0x00, 0xf0, 0x11, 0x00


	//----- nvinfo : EIATTR_KPARAM_INFO
	.align		4
.L_11:
        /*0028*/ 	.byte	0x04, 0x17
        /*002a*/ 	.short	(.L_13 - .L_12)
.L_12:
        /*002c*/ 	.word	0x00000000
        /*0030*/ 	.short	0x0004
        /*0032*/ 	.short	0x0018
        /*0034*/ 	.byte	0x00, 0xf5, 0x21, 0x00


	//----- nvinfo : EIATTR_KPARAM_INFO
	.align		4
.L_13:
        /*0038*/ 	.byte	0x04, 0x17
        /*003a*/ 	.short	(.L_15 - .L_14)
.L_14:
        /*003c*/ 	.word	0x00000000
        /*0040*/ 	.short	0x0003
        /*0042*/ 	.short	0x0010
        /*0044*/ 	.byte	0x00, 0xf5, 0x21, 0x00


	//----- nvinfo : EIATTR_KPARAM_INFO
	.align		4
.L_15:
        /*0048*/ 	.byte	0x04, 0x17
        /*004a*/ 	.short	(.L_17 - .L_16)
.L_16:
        /*004c*/ 	.word	0x00000000
        /*0050*/ 	.short	0x0002
        /*0052*/ 	.short	0x0008
        /*0054*/ 	.byte	0x00, 0xf0, 0x11, 0x00


	//----- nvinfo : EIATTR_KPARAM_INFO
	.align		4
.L_17:
        /*0058*/ 	.byte	0x04, 0x17
        /*005a*/ 	.short	(.L_19 - .L_18)
.L_18:
        /*005c*/ 	.word	0x00000000
        /*0060*/ 	.short	0x0001
        /*0062*/ 	.short	0x0004
        /*0064*/ 	.byte	0x00, 0xf0, 0x11, 0x00


	//----- nvinfo : EIATTR_KPARAM_INFO
	.align		4
.L_19:
        /*0068*/ 	.byte	0x04, 0x17
        /*006a*/ 	.short	(.L_21 - .L_20)
.L_20:
        /*006c*/ 	.word	0x00000000
        /*0070*/ 	.short	0x0000
        /*0072*/ 	.short	0x0000
        /*0074*/ 	.byte	0x00, 0xf0, 0x11, 0x00


	//----- nvinfo : EIATTR_SPARSE_MMA_MASK
	.align		4
.L_21:
        /*0078*/ 	.byte	0x03, 0x50
        /*007a*/ 	.short	0x0000


	//----- nvinfo : EIATTR_MAXREG_COUNT
	.align		4
        /*007c*/ 	.byte	0x03, 0x1b
        /*007e*/ 	.short	0x00ff


	//----- nvinfo : EIATTR_MERCURY_ISA_VERSION
	.align		4
        /*0080*/ 	.byte	0x03, 0x5f
        /*0082*/ 	.short	0x0101


	//----- nvinfo : EIATTR_VRC_CTA_INIT_COUNT
	.align		4
        /*0084*/ 	.byte	0x02, 0x4a
	.zero		1
	.zero		1


	//----- nvinfo : EIATTR_EXIT_INSTR_OFFSETS
	.align		4
        /*0088*/ 	.byte	0x04, 0x1c
        /*008a*/ 	.short	(.L_23 - .L_22)


	//   ....[0]....
.L_22:
        /*008c*/ 	.word	0x00000060


	//   ....[1]....
        /*0090*/ 	.word	0x00000990


	//   ....[2]....
        /*0094*/ 	.word	0x00000ae0


	//   ....[3]....
        /*0098*/ 	.word	0x00000c00


	//----- nvinfo : EIATTR_CRS_STACK_SIZE
	.align		4
.L_23:
        /*009c*/ 	.byte	0x04, 0x1e
        /*009e*/ 	.short	(.L_25 - .L_24)
.L_24:
        /*00a0*/ 	.word	0x00000000


	//----- nvinfo : EIATTR_CBANK_PARAM_SIZE
	.align		4
.L_25:
        /*00a4*/ 	.byte	0x03, 0x19
        /*00a6*/ 	.short	0x0030


	//----- nvinfo : EIATTR_PARAM_CBANK
	.align		4
        /*00a8*/ 	.byte	0x04, 0x0a
        /*00aa*/ 	.short	(.L_27 - .L_26)
	.align		4
.L_26:
        /*00ac*/ 	.word	index@(.nv.constant0._Z12kernelSgemv0iifPKfS0_fPf)
        /*00b0*/ 	.short	0x0380
        /*00b2*/ 	.short	0x0030


	//----- nvinfo : EIATTR_SW_WAR
	.align		4
.L_27:
        /*00b4*/ 	.byte	0x04, 0x36
        /*00b6*/ 	.short	(.L_29 - .L_28)
.L_28:
        /*00b8*/ 	.word	0x00000008
.L_29:


//--------------------- .nv.callgraph             --------------------------
	.section	.nv.callgraph,"",@"SHT_CUDA_CALLGRAPH"
	.align	4
	.sectionentsize	8
	.align		4
        /*0000*/ 	.word	0x00000000
	.align		4
        /*0004*/ 	.word	0xffffffff
	.align		4
        /*0008*/ 	.word	0x00000000
	.align		4
        /*000c*/ 	.word	0xfffffffe
	.align		4
        /*0010*/ 	.word	0x00000000
	.align		4
        /*0014*/ 	.word	0xfffffffd
	.align		4
        /*0018*/ 	.word	0x00000000
	.align		4
        /*001c*/ 	.word	0xfffffffc


//--------------------- .text._Z12kernelSgemv0iifPKfS0_fPf --------------------------
	.section	.text._Z12kernelSgemv0iifPKfS0_fPf,"ax",@progbits
	.align	128
        .global         _Z12kernelSgemv0iifPKfS0_fPf
        .type           _Z12kernelSgemv0iifPKfS0_fPf,@function
        .size           _Z12kernelSgemv0iifPKfS0_fPf,(.L_x_11 - _Z12kernelSgemv0iifPKfS0_fPf)
        .other          _Z12kernelSgemv0iifPKfS0_fPf,@"STO_CUDA_ENTRY STV_DEFAULT"
_Z12kernelSgemv0iifPKfS0_fPf:
.text._Z12kernelSgemv0iifPKfS0_fPf:
[----:B------:R-:W-:Y:S08]  /*0000*/  LDC R1, c[0x0][0x37c] ;  /* 0x0000df00ff017b82 */ /* 0x000ff00000000800 */
[----:B------:R-:W0:Y:S01]  /*0010*/  LDC R6, c[0x0][0x384] ;  /* 0x0000e100ff067b82 */ /* 0x000e220000000800 */
[----:B------:R-:W1:Y:S07]  /*0020*/  S2R R0, SR_TID.X ;  /* 0x0000000000007919 */ /* 0x000e6e0000002100 */
[----:B------:R-:W2:Y:S08]  /*0030*/  LDC R7, c[0x0][0x360] ;  /* 0x0000d800ff077b82 */ /* 0x000eb00000000800 */
[----:B------:R-:W3:Y:S01]  /*0040*/  S2UR UR5, SR_CTAID.X ;  /* 0x00000000000579c3 */ /* 0x000ee20000002500 */
[----:B0-----:R-:W-:-:S13]  /*0050*/  ISETP.GE.AND P0, PT, R6, 0x1, PT ;  /* 0x000000010600780c */ /* 0x001fda0003f06270 */
[----:B-123--:R-:W-:Y:S05]  /*0060*/  @!P0 EXIT ;  /* 0x000000000000894d */ /* 0x00efea0003800000 */
[----:B------:R-:W0:Y:S01]  /*0070*/  LDCU UR4, c[0x0][0x380] ;  /* 0x00007000ff0477ac */ /* 0x000e220008000800 */
[----:B------:R-:W-:Y:S01]  /*0080*/  IMAD R7, R7, UR5, R0 ;  /* 0x0000000507077c24 */ /* 0x000fe2000f8e0200 */
[----:B------:R-:W1:Y:S03]  /*0090*/  LDCU.64 UR10, c[0x0][0x358] ;  /* 0x00006b00ff0a77ac */ /* 0x000e660008000a00 */
[----:B------:R-:W-:-:S05]  /*00a0*/  IMAD R7, R7, R6, RZ ;  /* 0x0000000607077224 */ /* 0x000fca00078e02ff */
[----:B------:R-:W-:Y:S01]  /*00b0*/  IADD3 R6, PT, PT, R7, R6, RZ ;  /* 0x0000000607067210 */ /* 0x000fe20007ffe0ff */
[----:B0-----:R-:W-:-:S09]  /*00c0*/  UISETP.GE.AND UP0, UPT, UR4, 0x1, UPT ;  /* 0x000000010400788c */ /* 0x001fd2000bf06270 */
[----:B-1----:R-:W-:Y:S05]  /*00d0*/  BRA.U !UP0, `(.L_x_0) ;  /* 0x0000000908307547 */ /* 0x002fea000b800000 */
[----:B------:R-:W-:Y:S02]  /*00e0*/  ULOP3.LUT UR8, UR4, 0x7ffffff8, URZ, 0xc0, !UPT ;  /* 0x7ffffff804087892 */ /* 0x000fe4000f8ec0ff */
[----:B------:R-:W-:Y:S01]  /*00f0*/  UIADD3 UR5, UPT, UPT, UR4, -0x1, URZ ;  /* 0xffffffff04057890 */ /* 0x000fe2000fffe0ff */
[----:B------:R-:W0:Y:S01]  /*0100*/  LDCU UR12, c[0x0][0x388] ;  /* 0x00007100ff0c77ac */ /* 0x000e220008000800 */
[----:B------:R-:W-:Y:S02]  /*0110*/  ULOP3.LUT UR4, UR4, 0x7, URZ, 0xc0, !UPT ;  /* 0x0000000704047892 */ /* 0x000fe4000f8ec0ff */
[----:B------:R-:W-:Y:S02]  /*0120*/  UIADD3 UR9, UPT, UPT, -UR8, URZ, URZ ;  /* 0x000000ff08097290 */ /* 0x000fe4000fffe1ff */
[----:B------:R-:W-:-:S11]  /*0130*/  UISETP.GE.U32.AND UP0, UPT, UR5, 0x7, UPT ;  /* 0x000000070500788c */ /* 0x000fd6000bf06070 */
.L_x_5:
[----:B-1----:R-:W-:Y:S01]  /*0140*/  HFMA2 R23, -RZ, RZ, 0, 0 ;  /* 0x00000000ff177431 */ /* 0x002fe200000001ff */
[----:B------:R-:W-:Y:S01]  /*0150*/  MOV R0, RZ ;  /* 0x000000ff00007202 */ /* 0x000fe20000000f00 */
[----:B------:R-:W-:Y:S06]  /*0160*/  BRA.U !UP0, `(.L_x_1) ;  /* 0x0000000108e47547 */ /* 0x000fec000b800000 */
[----:B------:R-:W1:Y:S01]  /*0170*/  LDCU.64 UR6, c[0x0][0x398] ;  /* 0x00007300ff0677ac */ /* 0x000e620008000a00 */
[----:B------:R-:W-:Y:S02]  /*0180*/  MOV R23, RZ ;  /* 0x000000ff00177202 */ /* 0x000fe40000000f00 */
[----:B------:R-:W-:Y:S02]  /*0190*/  MOV R0, R7 ;  /* 0x0000000700007202 */ /* 0x000fe40000000f00 */
[----:B------:R-:W-:Y:S01]  /*01a0*/  MOV R25, UR9 ;  /* 0x0000000900197c02 */ /* 0x000fe20008000f00 */
[----:B-1----:R-:W-:-:S04]  /*01b0*/  UIADD3 UR5, UP1, UPT, UR6, 0x10, URZ ;  /* 0x0000001006057890 */ /* 0x002fc8000ff3e0ff */
[----:B------:R-:W-:Y:S02]  /*01c0*/  UIADD3.X UR6, UPT, UPT, URZ, UR7, URZ, UP1, !UPT ;  /* 0x00000007ff067290 */ /* 0x000fe40008ffe4ff */
[----:B------:R-:W-:-:S04]  /*01d0*/  MOV R2, UR5 ;  /* 0x0000000500027c02 */ /* 0x000fc80008000f00 */
[----:B------:R-:W-:-:S07]  /*01e0*/  MOV R3, UR6 ;  /* 0x0000000600037c02 */ /* 0x000fce0008000f00 */
.L_x_2:
[----:B------:R-:W1:Y:S01]  /*01f0*/  LDC.64 R4, c[0x0][0x390] ;  /* 0x0000e400ff047b82 */ /* 0x000e620000000a00 */
[----:B------:R-:W2:Y:S04]  /*0200*/  LDG.E R16, desc[UR10][R2.64+-0x10] ;  /* 0xfffff00a02107981 */ /* 0x000ea8000c1e1900 */
[----:B------:R-:W3:Y:S03]  /*0210*/  LDG.E R18, desc[UR10][R2.64+-0xc] ;  /* 0xfffff40a02127981 */ /* 0x000ee6000c1e1900 */
[----:B------:R-:W4:Y:S01]  /*0220*/  LDC R21, c[0x0][0x380] ;  /* 0x0000e000ff157b82 */ /* 0x000f220000000800 */
[----:B------:R-:W5:Y:S04]  /*0230*/  LDG.E R20, desc[UR10][R2.64+-0x8] ;  /* 0xfffff80a02147981 */ /* 0x000f68000c1e1900 */
[----:B------:R-:W5:Y:S04]  /*0240*/  LDG.E R26, desc[UR10][R2.64+-0x4] ;  /* 0xfffffc0a021a7981 */ /* 0x000f68000c1e1900 */
[----:B------:R-:W5:Y:S04]  /*0250*/  LDG.E R24, desc[UR10][R2.64] ;  /* 0x0000000a02187981 */ /* 0x000f68000c1e1900 */
[----:B------:R-:W5:Y:S01]  /*0260*/  LDG.E R27, desc[UR10][R2.64+0x4] ;  /* 0x0000040a021b7981 */ /* 0x000f62000c1e1900 */
[----:B-1----:R-:W-:-:S05]  /*0270*/  IMAD.WIDE R4, R0, 0x4, R4 ;  /* 0x0000000400047825 */ /* 0x002fca00078e0204 */
[----:B------:R-:W0:Y:S01]  /*0280*/  LDG.E R19, desc[UR10][R4.64] ;  /* 0x0000000a04137981 */ /* 0x000e22000c1e1900 */
[----:B----4-:R-:W-:-:S04]  /*0290*/  IMAD.WIDE.U32 R28, R21, 0x4, R4 ;  /* 0x00000004151c7825 */ /* 0x010fc800078e0004 */
[C-C-:B------:R-:W-:Y:S01]  /*02a0*/  IMAD.WIDE.U32 R12, R21.reuse, 0x8, R4.reuse ;  /* 0x00000008150c7825 */ /* 0x140fe200078e0004 */
[----:B------:R-:W4:Y:S03]  /*02b0*/  LDG.E R17, desc[UR10][R28.64] ;  /* 0x0000000a1c117981 */ /* 0x000f26000c1e1900 */
[C-C-:B------:R-:W-:Y:S01]  /*02c0*/  IMAD.WIDE.U32 R8, R21.reuse, 0xc, R4.reuse ;  /* 0x0000000c15087825 */ /* 0x140fe200078e0004 */
[----:B------:R1:W5:Y:S03]  /*02d0*/  LDG.E R22, desc[UR10][R12.64] ;  /* 0x0000000a0c167981 */ /* 0x000366000c1e1900 */
[C-C-:B------:R-:W-:Y:S02]  /*02e0*/  IMAD.WIDE.U32 R10, R21.reuse, 0x10, R4.reuse ;  /* 0x00000010150a7825 */ /* 0x140fe400078e0004 */
[----:B------:R-:W5:Y:S02]  /*02f0*/  LDG.E R8, desc[UR10][R8.64] ;  /* 0x0000000a08087981 */ /* 0x000f64000c1e1900 */
[----:B------:R-:W-:-:S02]  /*0300*/  IMAD.WIDE.U32 R14, R21, 0x18, R4 ;  /* 0x00000018150e7825 */ /* 0x000fc400078e0004 */
[----:B------:R-:W5:Y:S02]  /*0310*/  LDG.E R10, desc[UR10][R10.64] ;  /* 0x0000000a0a0a7981 */ /* 0x000f64000c1e1900 */
[C-C-:B-1----:R-:W-:Y:S02]  /*0320*/  IMAD.WIDE.U32 R12, R21.reuse, 0x14, R4.reuse ;  /* 0x00000014150c7825 */ /* 0x142fe400078e0004 */
[----:B------:R-:W5:Y:S02]  /*0330*/  LDG.E R14, desc[UR10][R14.64] ;  /* 0x0000000a0e0e7981 */ /* 0x000f64000c1e1900 */
[----:B------:R-:W-:Y:S02]  /*0340*/  IMAD.WIDE.U32 R4, R21, 0x1c, R4 ;  /* 0x0000001c15047825 */ /* 0x000fe400078e0004 */
[----:B------:R-:W5:Y:S04]  /*0350*/  LDG.E R12, desc[UR10][R12.64] ;  /* 0x0000000a0c0c7981 */ /* 0x000f68000c1e1900 */
[----:B------:R-:W5:Y:S04]  /*0360*/  LDG.E R28, desc[UR10][R2.64+0x8] ;  /* 0x0000080a021c7981 */ /* 0x000f68000c1e1900 */
[----:B------:R-:W5:Y:S04]  /*0370*/  LDG.E R4, desc[UR10][R4.64] ;  /* 0x0000000a04047981 */ /* 0x000f68000c1e1900 */
[----:B------:R1:W5:Y:S01]  /*0380*/  LDG.E R9, desc[UR10][R2.64+0xc] ;  /* 0x00000c0a02097981 */ /* 0x000362000c1e1900 */
[----:B------:R-:W-:-:S04]  /*0390*/  IADD3 R25, PT, PT, R25, 0x8, RZ ;  /* 0x0000000819197810 */ /* 0x000fc80007ffe0ff */
[----:B------:R-:W-:Y:S02]  /*03a0*/  ISETP.NE.AND P0, PT, R25, RZ, PT ;  /* 0x000000ff1900720c */ /* 0x000fe40003f05270 */
[----:B-1----:R-:W-:Y:S02]  /*03b0*/  IADD3 R2, P1, PT, R2, 0x20, RZ ;  /* 0x0000002002027810 */ /* 0x002fe40007f3e0ff */
[----:B------:R-:W-:Y:S02]  /*03c0*/  LEA R0, R21, R0, 0x3 ;  /* 0x0000000015007211 */ /* 0x000fe400078e18ff */
[----:B------:R-:W-:Y:S01]  /*03d0*/  IADD3.X R3, PT, PT, RZ, R3, RZ, P1, !PT ;  /* 0x00000003ff037210 */ /* 0x000fe20000ffe4ff */
[----:B0-----:R-:W-:-:S04]  /*03e0*/  FMUL R19, R19, UR12 ;  /* 0x0000000c13137c20 */ /* 0x001fc80008400000 */
[----:B--2---:R-:W-:Y:S01]  /*03f0*/  FFMA R19, R19, R16, R23 ;  /* 0x0000001013137223 */ /* 0x004fe20000000017 */
[----:B----4-:R-:W-:-:S04]  /*0400*/  FMUL R16, R17, UR12 ;  /* 0x0000000c11107c20 */ /* 0x010fc80008400000 */
[----:B---3--:R-:W-:Y:S01]  /*0410*/  FFMA R19, R16, R18, R19 ;  /* 0x0000001210137223 */ /* 0x008fe20000000013 */
[----:B-----5:R-:W-:-:S04]  /*0420*/  FMUL R22, R22, UR12 ;  /* 0x0000000c16167c20 */ /* 0x020fc80008400000 */
[----:B------:R-:W-:Y:S01]  /*0430*/  FFMA R19, R22, R20, R19 ;  /* 0x0000001416137223 */ /* 0x000fe20000000013 */
[----:B------:R-:W-:Y:S01]  /*0440*/  FMUL R8, R8, UR12 ;  /* 0x0000000c08087c20 */ /* 0x000fe20008400000 */
[----:B------:R-:W-:-:S03]  /*0450*/  FMUL R10, R10, UR12 ;  /* 0x0000000c0a0a7c20 */ /* 0x000fc60008400000 */
[----:B------:R-:W-:-:S04]  /*0460*/  FFMA R19, R8, R26, R19 ;  /* 0x0000001a08137223 */ /* 0x000fc80000000013 */
[----:B------:R-:W-:Y:S01]  /*0470*/  FFMA R10, R10, R24, R19 ;  /* 0x000000180a0a7223 */ /* 0x000fe20000000013 */
[----:B------:R-:W-:Y:S01]  /*0480*/  FMUL R5, R12, UR12 ;  /* 0x0000000c0c057c20 */ /* 0x000fe20008400000 */
[----:B------:R-:W-:-:S03]  /*0490*/  FMUL R14, R14, UR12 ;  /* 0x0000000c0e0e7c20 */ /* 0x000fc60008400000 */
[----:B------:R-:W-:-:S04]  /*04a0*/  FFMA R5, R5, R27, R10 ;  /* 0x0000001b05057223 */ /* 0x000fc8000000000a */
[----:B------:R-:W-:Y:S01]  /*04b0*/  FFMA R14, R14, R28, R5 ;  /* 0x0000001c0e0e7223 */ /* 0x000fe20000000005 */
[----:B------:R-:W-:-:S04]  /*04c0*/  FMUL R23, R4, UR12 ;  /* 0x0000000c04177c20 */ /* 0x000fc80008400000 */
[----:B------:R-:W-:Y:S01]  /*04d0*/  FFMA R23, R23, R9, R14 ;  /* 0x0000000917177223 */ /* 0x000fe2000000000e */
[----:B------:R-:W-:Y:S06]  /*04e0*/  @P0 BRA `(.L_x_2) ;  /* 0xfffffffc00400947 */ /* 0x000fec000383ffff */
[----:B------:R-:W-:-:S07]  /*04f0*/  MOV R0, UR8 ;  /* 0x0000000800007c02 */ /* 0x000fce0008000f00 */
.L_x_1:
[----:B------:R-:W-:-:S09]  /*0500*/  UISETP.NE.AND UP1, UPT, UR4, URZ, UPT ;  /* 0x000000ff0400728c */ /* 0x000fd2000bf25270 */
[----:B------:R-:W-:Y:S05]  /*0510*/  BRA.U !UP1, `(.L_x_3) ;  /* 0x0000000109f87547 */ /* 0x000fea000b800000 */
[----:B------:R-:W1:Y:S01]  /*0520*/  LDC R2, c[0x0][0x380] ;  /* 0x0000e000ff027b82 */ /* 0x000e620000000800 */
[----:B------:R-:W-:-:S04]  /*0530*/  UIADD3 UR5, UPT, UPT, UR4, -0x1, URZ ;  /* 0xffffffff04057890 */ /* 0x000fc8000fffe0ff */
[----:B------:R-:W-:Y:S01]  /*0540*/  UISETP.GE.U32.AND UP1, UPT, UR5, 0x3, UPT ;  /* 0x000000030500788c */ /* 0x000fe2000bf26070 */
[----:B-1----:R-:W-:-:S08]  /*0550*/  LOP3.LUT P0, R16, R2, 0x3, RZ, 0xc0, !PT ;  /* 0x0000000302107812 */ /* 0x002fd0000780c0ff */
[----:B------:R-:W-:Y:S05]  /*0560*/  BRA.U !UP1, `(.L_x_4) ;  /* 0x00000001096c7547 */ /* 0x000fea000b800000 */
[----:B------:R-:W1:Y:S01]  /*0570*/  LDC R15, c[0x0][0x380] ;  /* 0x0000e000ff0f7b82 */ /* 0x000e620000000800 */
[----:B------:R-:W2:Y:S07]  /*0580*/  LDCU UR5, c[0x0][0x388] ;  /* 0x00007100ff0577ac */ /* 0x000eae0008000800 */
[----:B------:R-:W3:Y:S08]  /*0590*/  LDC.64 R10, c[0x0][0x390] ;  /* 0x0000e400ff0a7b82 */ /* 0x000ef00000000a00 */
[----:B------:R-:W4:Y:S01]  /*05a0*/  LDC.64 R4, c[0x0][0x398] ;  /* 0x0000e600ff047b82 */ /* 0x000f220000000a00 */
[----:B-1----:R-:W-:-:S04]  /*05b0*/  IMAD R3, R0, R15, R7 ;  /* 0x0000000f00037224 */ /* 0x002fc800078e0207 */
[----:B---3--:R-:W-:-:S04]  /*05c0*/  IMAD.WIDE R10, R3, 0x4, R10 ;  /* 0x00000004030a7825 */ /* 0x008fc800078e020a */
[----:B------:R-:W-:Y:S02]  /*05d0*/  IMAD.WIDE.U32 R12, R15, 0x4, R10 ;  /* 0x000000040f0c7825 */ /* 0x000fe400078e000a */
[----:B------:R-:W2:Y:S02]  /*05e0*/  LDG.E R10, desc[UR10][R10.64] ;  /* 0x0000000a0a0a7981 */ /* 0x000ea4000c1e1900 */
[----:B----4-:R-:W-:-:S04]  /*05f0*/  IMAD.WIDE.U32 R4, R0, 0x4, R4 ;  /* 0x0000000400047825 */ /* 0x010fc800078e0004 */
[C---:B------:R-:W-:Y:S01]  /*0600*/  IMAD.WIDE.U32 R8, R15.reuse, 0x4, R12 ;  /* 0x000000040f087825 */ /* 0x040fe200078e000c */
[----:B------:R-:W3:Y:S04]  /*0610*/  LDG.E R3, desc[UR10][R4.64] ;  /* 0x0000000a04037981 */ /* 0x000ee8000c1e1900 */
[----:B------:R-:W4:Y:S01]  /*0620*/  LDG.E R12, desc[UR10][R12.64] ;  /* 0x0000000a0c0c7981 */ /* 0x000f22000c1e1900 */
[----:B------:R-:W-:-:S03]  /*0630*/  IMAD.WIDE.U32 R14, R15, 0x4, R8 ;  /* 0x000000040f0e7825 */ /* 0x000fc600078e0008 */
[----:B------:R-:W5:Y:S04]  /*0640*/  LDG.E R17, desc[UR10][R4.64+0x4] ;  /* 0x0000040a04117981 */ /* 0x000f68000c1e1900 */
[----:B------:R-:W5:Y:S04]  /*0650*/  LDG.E R18, desc[UR10][R8.64] ;  /* 0x0000000a08127981 */ /* 0x000f68000c1e1900 */
[----:B------:R-:W5:Y:S04]  /*0660*/  LDG.E R19, desc[UR10][R4.64+0x8] ;  /* 0x0000080a04137981 */ /* 0x000f68000c1e1900 */
[----:B------:R-:W5:Y:S04]  /*0670*/  LDG.E R14, desc[UR10][R14.64] ;  /* 0x0000000a0e0e7981 */ /* 0x000f68000c1e1900 */
[----:B------:R-:W5:Y:S01]  /*0680*/  LDG.E R20, desc[UR10][R4.64+0xc] ;  /* 0x00000c0a04147981 */ /* 0x000f62000c1e1900 */
[----:B------:R-:W-:Y:S01]  /*0690*/  IADD3 R0, PT, PT, R0, 0x4, RZ ;  /* 0x0000000400007810 */ /* 0x000fe20007ffe0ff */
[----:B--2---:R-:W-:-:S04]  /*06a0*/  FMUL R10, R10, UR5 ;  /* 0x000000050a0a7c20 */ /* 0x004fc80008400000 */
[----:B---3--:R-:W-:Y:S01]  /*06b0*/  FFMA R3, R10, R3, R23 ;  /* 0x000000030a037223 */ /* 0x008fe20000000017 */
[----:B----4-:R-:W-:-:S04]  /*06c0*/  FMUL R10, R12, UR5 ;  /* 0x000000050c0a7c20 */ /* 0x010fc80008400000 */
[----:B-----5:R-:W-:Y:S01]  /*06d0*/  FFMA R3, R10, R17, R3 ;  /* 0x000000110a037223 */ /* 0x020fe20000000003 */
[----:B------:R-:W-:-:S04]  /*06e0*/  FMUL R18, R18, UR5 ;  /* 0x0000000512127c20 */ /* 0x000fc80008400000 */
[----:B------:R-:W-:Y:S01]  /*06f0*/  FFMA R3, R18, R19, R3 ;  /* 0x0000001312037223 */ /* 0x000fe20000000003 */
[----:B------:R-:W-:-:S04]  /*0700*/  FMUL R8, R14, UR5 ;  /* 0x000000050e087c20 */ /* 0x000fc80008400000 */
[----:B------:R-:W-:-:S07]  /*0710*/  FFMA R23, R8, R20, R3 ;  /* 0x0000001408177223 */ /* 0x000fce0000000003 */
.L_x_4:
[----:B------:R-:W-:Y:S05]  /*0720*/  @!P0 BRA `(.L_x_3) ;  /* 0x0000000000748947 */ /* 0x000fea0003800000 */
[----:B------:R-:W1:Y:S01]  /*0730*/  LDC.64 R10, c[0x0][0x390] ;  /* 0x0000e400ff0a7b82 */ /* 0x000e620000000a00 */
[----:B------:R-:W-:Y:S02]  /*0740*/  ISETP.NE.AND P0, PT, R16, 0x1, PT ;  /* 0x000000011000780c */ /* 0x000fe40003f05270 */
[----:B------:R-:W-:-:S04]  /*0750*/  LOP3.LUT R3, R2, 0x1, RZ, 0xc0, !PT ;  /* 0x0000000102037812 */ /* 0x000fc800078ec0ff */
[----:B------:R-:W-:Y:S01]  /*0760*/  ISETP.NE.U32.AND P1, PT, R3, 0x1, PT ;  /* 0x000000010300780c */ /* 0x000fe20003f25070 */
[----:B------:R-:W2:Y:S06]  /*0770*/  LDC.64 R14, c[0x0][0x398] ;  /* 0x0000e600ff0e7b82 */ /* 0x000eac0000000a00 */
[----:B------:R-:W-:Y:S02]  /*0780*/  @P0 IMAD R13, R0, R2, R7 ;  /* 0x00000002000d0224 */ /* 0x000fe400078e0207 */
[----:B------:R-:W3:Y:S08]  /*0790*/  LDC.64 R8, c[0x0][0x390] ;  /* 0x0000e400ff087b82 */ /* 0x000ef00000000a00 */
[----:B------:R-:W4:Y:S01]  /*07a0*/  LDC.64 R4, c[0x0][0x398] ;  /* 0x0000e600ff047b82 */ /* 0x000f220000000a00 */
[----:B-1----:R-:W-:-:S04]  /*07b0*/  @P0 IMAD.WIDE R12, R13, 0x4, R10 ;  /* 0x000000040d0c0825 */ /* 0x002fc800078e020a */
[C---:B--2---:R-:W-:Y:S01]  /*07c0*/  @P0 IMAD.WIDE.U32 R10, R0.reuse, 0x4, R14 ;  /* 0x00000004000a0825 */ /* 0x044fe200078e000e */
[----:B------:R-:W-:Y:S02]  /*07d0*/  @P0 IADD3 R0, PT, PT, R0, 0x2, RZ ;  /* 0x0000000200000810 */ /* 0x000fe40007ffe0ff */
[----:B------:R-:W1:Y:S01]  /*07e0*/  @!P1 LDC R17, c[0x0][0x388] ;  /* 0x0000e200ff119b82 */ /* 0x000e620000000800 */
[----:B------:R-:W-:Y:S01]  /*07f0*/  @P0 IMAD.WIDE.U32 R14, R2, 0x4, R12 ;  /* 0x00000004020e0825 */ /* 0x000fe200078e000c */
[----:B------:R-:W2:Y:S03]  /*0800*/  @P0 LDG.E R16, desc[UR10][R10.64+0x4] ;  /* 0x0000040a0a100981 */ /* 0x000ea6000c1e1900 */
[C---:B------:R-:W-:Y:S01]  /*0810*/  @!P1 IMAD R3, R0.reuse, R2, R7 ;  /* 0x0000000200039224 */ /* 0x040fe200078e0207 */
[----:B------:R-:W5:Y:S03]  /*0820*/  @P0 LDG.E R12, desc[UR10][R12.64] ;  /* 0x0000000a0c0c0981 */ /* 0x000f66000c1e1900 */
[----:B---3--:R-:W-:Y:S01]  /*0830*/  @!P1 IMAD.WIDE R8, R3, 0x4, R8 ;  /* 0x0000000403089825 */ /* 0x008fe200078e0208 */
[----:B------:R-:W3:Y:S01]  /*0840*/  @P0 LDG.E R14, desc[UR10][R14.64] ;  /* 0x0000000a0e0e0981 */ /* 0x000ee2000c1e1900 */
[----:B------:R-:W5:Y:S03]  /*0850*/  @P0 LDC R3, c[0x0][0x388] ;  /* 0x0000e200ff030b82 */ /* 0x000f660000000800 */
[----:B------:R-:W2:Y:S01]  /*0860*/  @P0 LDG.E R2, desc[UR10][R10.64] ;  /* 0x0000000a0a020981 */ /* 0x000ea2000c1e1900 */
[----:B----4-:R-:W-:-:S03]  /*0870*/  @!P1 IMAD.WIDE.U32 R4, R0, 0x4, R4 ;  /* 0x0000000400049825 */ /* 0x010fc600078e0004 */
[----:B------:R-:W1:Y:S04]  /*0880*/  @!P1 LDG.E R8, desc[UR10][R8.64] ;  /* 0x0000000a08089981 */ /* 0x000e68000c1e1900 */
[----:B------:R-:W4:Y:S01]  /*0890*/  @!P1 LDG.E R4, desc[UR10][R4.64] ;  /* 0x0000000a04049981 */ /* 0x000f22000c1e1900 */
[-C--:B-----5:R-:W-:Y:S01]  /*08a0*/  @P0 FMUL R0, R12, R3.reuse ;  /* 0x000000030c000220 */ /* 0x0a0fe20000400000 */
[----:B---3--:R-:W-:-:S03]  /*08b0*/  @P0 FMUL R3, R14, R3 ;  /* 0x000000030e030220 */ /* 0x008fc60000400000 */
[----:B--2---:R-:W-:-:S04]  /*08c0*/  @P0 FFMA R0, R0, R2, R23 ;  /* 0x0000000200000223 */ /* 0x004fc80000000017 */
[----:B------:R-:W-:Y:S01]  /*08d0*/  @P0 FFMA R23, R3, R16, R0 ;  /* 0x0000001003170223 */ /* 0x000fe20000000000 */
[----:B-1----:R-:W-:-:S04]  /*08e0*/  @!P1 FMUL R0, R8, R17 ;  /* 0x0000001108009220 */ /* 0x002fc80000400000 */
[----:B----4-:R-:W-:-:S07]  /*08f0*/  @!P1 FFMA R23, R0, R4, R23 ;  /* 0x0000000400179223 */ /* 0x010fce0000000017 */
.L_x_3:
[----:B------:R-:W1:Y:S01]  /*0900*/  LDC.64 R2, c[0x0][0x3a8] ;  /* 0x0000ea00ff027b82 */ /* 0x000e620000000a00 */
[----:B------:R-:W2:Y:S01]  /*0910*/  LDCU UR5, c[0x0][0x3a0] ;  /* 0x00007400ff0577ac */ /* 0x000ea20008000800 */
[----:B-1----:R-:W-:-:S05]  /*0920*/  IMAD.WIDE R2, R7, 0x4, R2 ;  /* 0x0000000407027825 */ /* 0x002fca00078e0202 */
[----:B------:R-:W2:Y:S01]  /*0930*/  LDG.E R0, desc[UR10][R2.64] ;  /* 0x0000000a02007981 */ /* 0x000ea2000c1e1900 */
[----:B------:R-:W-:-:S04]  /*0940*/  IADD3 R7, PT, PT, R7, 0x1, RZ ;  /* 0x0000000107077810 */ /* 0x000fc80007ffe0ff */
[----:B------:R-:W-:Y:S01]  /*0950*/  ISETP.GE.AND P0, PT, R7, R6, PT ;  /* 0x000000060700720c */ /* 0x000fe20003f06270 */
[----:B--2---:R-:W-:-:S05]  /*0960*/  FFMA R23, R0, UR5, R23 ;  /* 0x0000000500177c23 */ /* 0x004fca0008000017 */
[----:B------:R1:W-:Y:S07]  /*0970*/  STG.E desc[UR10][R2.64], R23 ;  /* 0x0000001702007986 */ /* 0x0003ee000c10190a */
[----:B------:R-:W-:Y:S05]  /*0980*/  @!P0 BRA `(.L_x_5) ;  /* 0xfffffff400ec8947 */ /* 0x000fea000383ffff */
[----:B0-----:R-:W-:Y:S05]  /*0990*/  EXIT ;  /* 0x000000000000794d */ /* 0x001fea0003800000 */
.L_x_0:
[C---:B------:R-:W-:Y:S01]  /*09a0*/  VIADDMNMX R2, R7.reuse, 0x1, R6, !PT ;  /* 0x0000000107027846 */ /* 0x040fe20007800106 */
[----:B------:R-:W0:Y:S01]  /*09b0*/  LDCU UR5, c[0x0][0x3a0] ;  /* 0x00007400ff0577ac */ /* 0x000e220008000800 */
[----:B------:R-:W-:Y:S02]  /*09c0*/  BSSY.RECONVERGENT B0, `(.L_x_6) ;  /* 0x0000011000007945 */ /* 0x000fe40003800200 */
[CC--:B------:R-:W-:Y:S01]  /*09d0*/  IADD3 R0, PT, PT, -R7.reuse, R2.reuse, RZ ;  /* 0x0000000207007210 */ /* 0x0c0fe20007ffe1ff */
[----:B------:R-:W1:Y:S01]  /*09e0*/  LDCU UR4, c[0x0][0x3a0] ;  /* 0x00007400ff0477ac */ /* 0x000e620008000800 */
[----:B------:R-:W-:Y:S02]  /*09f0*/  IADD3 R2, PT, PT, R7, -R2, RZ ;  /* 0x8000000207027210 */ /* 0x000fe40007ffe0ff */
[----:B------:R-:W-:Y:S02]  /*0a00*/  LOP3.LUT P1, R11, R0, 0x3, RZ, 0xc0, !PT ;  /* 0x00000003000b7812 */ /* 0x000fe4000782c0ff */
[----:B------:R-:W-:-:S11]  /*0a10*/  ISETP.GT.U32.AND P0, PT, R2, -0x4, PT ;  /* 0xfffffffc0200780c */ /* 0x000fd60003f04070 */
[----:B0-----:R-:W-:Y:S05]  /*0a20*/  @!P1 BRA `(.L_x_7) ;  /* 0x0000000000289947 */ /* 0x001fea0003800000 */
[----:B------:R-:W0:Y:S01]  /*0a30*/  LDC.64 R4, c[0x0][0x3a8] ;  /* 0x0000ea00ff047b82 */ /* 0x000e220000000a00 */
[----:B------:R-:W-:-:S07]  /*0a40*/  HFMA2 R8, -RZ, RZ, 0, 0 ;  /* 0x00000000ff087431 */ /* 0x000fce00000001ff */
.L_x_8:
[----:B0-2---:R-:W-:-:S05]  /*0a50*/  IMAD.WIDE R2, R7, 0x4, R4 ;  /* 0x0000000407027825 */ /* 0x005fca00078e0204 */
[----:B------:R-:W1:Y:S01]  /*0a60*/  LDG.E R0, desc[UR10][R2.64] ;  /* 0x0000000a02007981 */ /* 0x000e62000c1e1900 */
[----:B------:R-:W-:Y:S02]  /*0a70*/  IADD3 R8, PT, PT, R8, 0x1, RZ ;  /* 0x0000000108087810 */ /* 0x000fe40007ffe0ff */
[----:B------:R-:W-:Y:S02]  /*0a80*/  IADD3 R7, PT, PT, R7, 0x1, RZ ;  /* 0x0000000107077810 */ /* 0x000fe40007ffe0ff */
[----:B------:R-:W-:Y:S01]  /*0a90*/  ISETP.NE.AND P1, PT, R8, R11, PT ;  /* 0x0000000b0800720c */ /* 0x000fe20003f25270 */
[----:B-1----:R-:W-:-:S05]  /*0aa0*/  FFMA R9, R0, UR4, RZ ;  /* 0x0000000400097c23 */ /* 0x002fca00080000ff */
[----:B------:R2:W-:Y:S07]  /*0ab0*/  STG.E desc[UR10][R2.64], R9 ;  /* 0x0000000902007986 */ /* 0x0005ee000c10190a */
[----:B------:R-:W-:Y:S05]  /*0ac0*/  @P1 BRA `(.L_x_8) ;  /* 0xfffffffc00e01947 */ /* 0x000fea000383ffff */
.L_x_7:
[----:B-1----:R-:W-:Y:S05]  /*0ad0*/  BSYNC.RECONVERGENT B0 ;  /* 0x0000000000007941 */ /* 0x002fea0003800200 */
.L_x_6:
[----:B------:R-:W-:Y:S05]  /*0ae0*/  @P0 EXIT ;  /* 0x000000000000094d */ /* 0x000fea0003800000 */
.L_x_9:
[----:B0-2---:R-:W0:Y:S02]  /*0af0*/  LDC.64 R2, c[0x0][0x3a8] ;  /* 0x0000ea00ff027b82 */ /* 0x005e240000000a00 */
[----:B0-----:R-:W-:-:S05]  /*0b00*/  IMAD.WIDE R8, R7, 0x4, R2 ;  /* 0x0000000407087825 */ /* 0x001fca00078e0202 */
[----:B------:R-:W2:Y:S04]  /*0b10*/  LDG.E R0, desc[UR10][R8.64] ;  /* 0x0000000a08007981 */ /* 0x000ea8000c1e1900 */
[----:B------:R-:W3:Y:S04]  /*0b20*/  LDG.E R2, desc[UR10][R8.64+0x4] ;  /* 0x0000040a08027981 */ /* 0x000ee8000c1e1900 */
[----:B------:R-:W4:Y:S04]  /*0b30*/  LDG.E R3, desc[UR10][R8.64+0x8] ;  /* 0x0000080a08037981 */ /* 0x000f28000c1e1900 */
[----:B------:R-:W5:Y:S01]  /*0b40*/  LDG.E R4, desc[UR10][R8.64+0xc] ;  /* 0x00000c0a08047981 */ /* 0x000f62000c1e1900 */
[----:B------:R-:W-:-:S04]  /*0b50*/  IADD3 R7, PT, PT, R7, 0x4, RZ ;  /* 0x0000000407077810 */ /* 0x000fc80007ffe0ff */
[----:B------:R-:W-:Y:S01]  /*0b60*/  ISETP.GE.AND P0, PT, R7, R6, PT ;  /* 0x000000060700720c */ /* 0x000fe20003f06270 */
[----:B--2---:R-:W-:Y:S01]  /*0b70*/  FFMA R5, R0, UR5, RZ ;  /* 0x0000000500057c23 */ /* 0x004fe200080000ff */
[----:B---3--:R-:W-:-:S04]  /*0b80*/  FFMA R11, R2, UR5, RZ ;  /* 0x00000005020b7c23 */ /* 0x008fc800080000ff */
[----:B------:R0:W-:Y:S01]  /*0b90*/  STG.E desc[UR10][R8.64], R5 ;  /* 0x0000000508007986 */ /* 0x0001e2000c10190a */
[----:B----4-:R-:W-:-:S03]  /*0ba0*/  FFMA R3, R3, UR5, RZ ;  /* 0x0000000503037c23 */ /* 0x010fc600080000ff */
[----:B------:R0:W-:Y:S01]  /*0bb0*/  STG.E desc[UR10][R8.64+0x4], R11 ;  /* 0x0000040b08007986 */ /* 0x0001e2000c10190a */
[----:B-----5:R-:W-:-:S03]  /*0bc0*/  FFMA R13, R4, UR5, RZ ;  /* 0x00000005040d7c23 */ /* 0x020fc600080000ff */
[----:B------:R0:W-:Y:S04]  /*0bd0*/  STG.E desc[UR10][R8.64+0x8], R3 ;  /* 0x0000080308007986 */ /* 0x0001e8000c10190a */
[----:B------:R0:W-:Y:S01]  /*0be0*/  STG.E desc[UR10][R8.64+0xc], R13 ;  /* 0x00000c0d08007986 */ /* 0x0001e2000c10190a */
[----:B------:R-:W-:Y:S05]  /*0bf0*/  @!P0 BRA `(.L_x_9) ;  /* 0xfffffffc00bc8947 */ /* 0x000fea000383ffff */
[----:B------:R-:W-:Y:S05]  /*0c00*/  EXIT ;  /* 0x000000000000794d */ /* 0x000fea0003800000 */
.L_x_10:
[----:B------:R-:W-:-:S00]  /*0c10*/  BRA `(.L_x_10) ;  /* 0xfffffffc00fc7947 */ /* 0x000fc0000383ffff */
[----:B------:R-:W-:-:S00]  /*0c20*/  NOP ;  /* 0x0000000000007918 */ /* 0x000fc00000000000 */
        /* <DEDUP_REMOVED lines=13> */
.L_x_11:


//--------------------- .nv.shared.reserved.0     --------------------------
	.section	.nv.shared.reserved.0,"aw",@nobits
	.weak		__nv_reservedSMEM_offset_0_alias
	.size		__nv_reservedSMEM_offset_0_alias, 0, 64
	.other		__nv_reservedSMEM_offset_0_alias,@"STO_CUDA_RESERVED_SHARED STV_DEFAULT"
__nv_reservedSMEM_offset_0_alias:
	.zero		0
	.zero		64


//--------------------- .nv.constant0._Z12kernelSgemv0iifPKfS0_fPf --------------------------
	.section	.nv.constant0._Z12kernelSgemv0iifPKfS0_fPf,"a",@progbits
	.sectionflags	@""
	.align	4
.nv.constant0._Z12kernelSgemv0iifPKfS0_fPf:
	.zero		944


//--------------------- SYMBOLS --------------------------

	.type		.nv.reservedSmem.offset0,@object
	.size		.nv.reservedSmem.offset0,0x4
